	.headerflags	@"EF_CUDA_TEXMODE_UNIFIED EF_CUDA_64BIT_ADDRESS EF_CUDA_ACCELERATORS EF_CUDA_SM90 EF_CUDA_VIRTUAL_SM(EF_CUDA_SM90)"
	.elftype	@"ET_EXEC"


//--------------------- .nv.info                  --------------------------
	.section	.nv.info,"",@"SHT_CUDA_INFO"
	.align	4


	//----- nvinfo : EIATTR_REGCOUNT
	.align		4
        /*0000*/ 	.byte	0x04, 0x2f
        /*0002*/ 	.short	(.L_2 - .L_1)
	.align		4
.L_1:
        /*0004*/ 	.word	index@(triton_per_fused_convolution_native_group_norm_6)
        /*0008*/ 	.word	0x00000019


	//----- nvinfo : EIATTR_MIN_STACK_SIZE
	.align		4
.L_2:
        /*000c*/ 	.byte	0x04, 0x12
        /*000e*/ 	.short	(.L_4 - .L_3)
	.align		4
.L_3:
        /*0010*/ 	.word	index@(triton_per_fused_convolution_native_group_norm_6)
        /*0014*/ 	.word	0x00000000


	//----- nvinfo : EIATTR_FRAME_SIZE
	.align		4
.L_4:
        /*0018*/ 	.byte	0x04, 0x11
        /*001a*/ 	.short	(.L_6 - .L_5)
	.align		4
.L_5:
        /*001c*/ 	.word	index@(triton_per_fused_convolution_native_group_norm_6)
        /*0020*/ 	.word	0x00000000


	//----- nvinfo : EIATTR_MIN_STACK_SIZE
	.align		4
.L_6:
        /*0024*/ 	.byte	0x04, 0x12
        /*0026*/ 	.short	(.L_8 - .L_7)
	.align		4
.L_7:
        /*0028*/ 	.word	index@(triton_per_fused_convolution_native_group_norm_6)
        /*002c*/ 	.word	0x00000000
.L_8:


//--------------------- .nv.info.triton_per_fused_convolution_native_group_norm_6 --------------------------
	.section	.nv.info.triton_per_fused_convolution_native_group_norm_6,"",@"SHT_CUDA_INFO"
	.sectionflags	@""
	.align	4


	//----- nvinfo : EIATTR_CUDA_API_VERSION
	.align		4
        /*0000*/ 	.byte	0x04, 0x37
        /*0002*/ 	.short	(.L_10 - .L_9)
.L_9:
        /*0004*/ 	.word	0x0000007c


	//----- nvinfo : EIATTR_KPARAM_INFO
	.align		4
.L_10:
        /*0008*/ 	.byte	0x04, 0x17
        /*000a*/ 	.short	(.L_12 - .L_11)
.L_11:
        /*000c*/ 	.word	0x00000000
        /*0010*/ 	.short	0x0009
        /*0012*/ 	.short	0x0044
        /*0014*/ 	.byte	0x00, 0xf0, 0x11, 0x00


	//----- nvinfo : EIATTR_KPARAM_INFO
	.align		4
.L_12:
        /*0018*/ 	.byte	0x04, 0x17
        /*001a*/ 	.short	(.L_14 - .L_13)
.L_13:
        /*001c*/ 	.word	0x00000000
        /*0020*/ 	.short	0x0008
        /*0022*/ 	.short	0x0040
        /*0024*/ 	.byte	0x00, 0xf0, 0x11, 0x00


	//----- nvinfo : EIATTR_KPARAM_INFO
	.align		4
.L_14:
        /*0028*/ 	.byte	0x04, 0x17
        /*002a*/ 	.short	(.L_16 - .L_15)
.L_15:
        /*002c*/ 	.word	0x00000000
        /*0030*/ 	.short	0x0007
        /*0032*/ 	.short	0x0038
        /*0034*/ 	.byte	0x00, 0xf4, 0x21, 0x00


	//----- nvinfo : EIATTR_KPARAM_INFO
	.align		4
.L_16:
        /*0038*/ 	.byte	0x04, 0x17
        /*003a*/ 	.short	(.L_18 - .L_17)
.L_17:
        /*003c*/ 	.word	0x00000000
        /*0040*/ 	.short	0x0006
        /*0042*/ 	.short	0x0030
        /*0044*/ 	.byte	0x00, 0xf4, 0x21, 0x00


	//----- nvinfo : EIATTR_KPARAM_INFO
	.align		4
.L_18:
        /*0048*/ 	.byte	0x04, 0x17
        /*004a*/ 	.short	(.L_20 - .L_19)
.L_19:
        /*004c*/ 	.word	0x00000000
        /*0050*/ 	.short	0x0005
        /*0052*/ 	.short	0x0028
        /*0054*/ 	.byte	0x00, 0xf4, 0x21, 0x00


	//----- nvinfo : EIATTR_KPARAM_INFO
	.align		4
.L_20:
        /*0058*/ 	.byte	0x04, 0x17
        /*005a*/ 	.short	(.L_22 - .L_21)
.L_21:
        /*005c*/ 	.word	0x00000000
        /*0060*/ 	.short	0x0004
        /*0062*/ 	.short	0x0020
        /*0064*/ 	.byte	0x00, 0xf4, 0x21, 0x00


	//----- nvinfo : EIATTR_KPARAM_INFO
	.align		4
.L_22:
        /*0068*/ 	.byte	0x04, 0x17
        /*006a*/ 	.short	(.L_24 - .L_23)
.L_23:
        /*006c*/ 	.word	0x00000000
        /*0070*/ 	.short	0x0003
        /*0072*/ 	.short	0x0018
        /*0074*/ 	.byte	0x00, 0xf4, 0x21, 0x00


	//----- nvinfo : EIATTR_KPARAM_INFO
	.align		4
.L_24:
        /*0078*/ 	.byte	0x04, 0x17
        /*007a*/ 	.short	(.L_26 - .L_25)
.L_25:
        /*007c*/ 	.word	0x00000000
        /*0080*/ 	.short	0x0002
        /*0082*/ 	.short	0x0010
        /*0084*/ 	.byte	0x00, 0xf4, 0x21, 0x00


	//----- nvinfo : EIATTR_KPARAM_INFO
	.align		4
.L_26:
        /*0088*/ 	.byte	0x04, 0x17
        /*008a*/ 	.short	(.L_28 - .L_27)
.L_27:
        /*008c*/ 	.word	0x00000000
        /*0090*/ 	.short	0x0001
        /*0092*/ 	.short	0x0008
        /*0094*/ 	.byte	0x00, 0xf4, 0x21, 0x00


	//----- nvinfo : EIATTR_KPARAM_INFO
	.align		4
.L_28:
        /*0098*/ 	.byte	0x04, 0x17
        /*009a*/ 	.short	(.L_30 - .L_29)
.L_29:
        /*009c*/ 	.word	0x00000000
        /*00a0*/ 	.short	0x0000
        /*00a2*/ 	.short	0x0000
        /*00a4*/ 	.byte	0x00, 0xf4, 0x21, 0x00


	//----- nvinfo : EIATTR_SPARSE_MMA_MASK
	.align		4
.L_30:
        /*00a8*/ 	.byte	0x03, 0x50
        /*00aa*/ 	.short	0x0000


	//----- nvinfo : EIATTR_MAXREG_COUNT
	.align		4
        /*00ac*/ 	.byte	0x03, 0x1b
        /*00ae*/ 	.short	0x00ff


	//----- nvinfo : EIATTR_COOP_GROUP_MASK_REGIDS
	.align		4
        /*00b0*/ 	.byte	0x04, 0x29
        /*00b2*/ 	.short	(.L_32 - .L_31)


	//   ....[0]....
.L_31:
        /*00b4*/ 	.word	0xffffffff


	//   ....[1]....
        /*00b8*/ 	.word	0xffffffff


	//   ....[2]....
        /*00bc*/ 	.word	0xffffffff


	//   ....[3]....
        /*00c0*/ 	.word	0xffffffff


	//   ....[4]....
        /*00c4*/ 	.word	0xffffffff


	//   ....[5]....
        /*00c8*/ 	.word	0xffffffff


	//   ....[6]....
        /*00cc*/ 	.word	0xffffffff


	//   ....[7]....
        /*00d0*/ 	.word	0xffffffff


	//   ....[8]....
        /*00d4*/ 	.word	0xffffffff


	//   ....[9]....
        /*00d8*/ 	.word	0xffffffff


	//   ....[10]....
        /*00dc*/ 	.word	0xffffffff


	//   ....[11]....
        /*00e0*/ 	.word	0xffffffff


	//----- nvinfo : EIATTR_COOP_GROUP_INSTR_OFFSETS
	.align		4
.L_32:
        /*00e4*/ 	.byte	0x04, 0x28
        /*00e6*/ 	.short	(.L_34 - .L_33)


	//   ....[0]....
.L_33:
        /*00e8*/ 	.word	0x000001e0


	//   ....[1]....
        /*00ec*/ 	.word	0x00000200


	//   ....[2]....
        /*00f0*/ 	.word	0x00000220


	//   ....[3]....
        /*00f4*/ 	.word	0x00000250


	//   ....[4]....
        /*00f8*/ 	.word	0x00000280


	//   ....[5]....
        /*00fc*/ 	.word	0x00000370


	//   ....[6]....
        /*0100*/ 	.word	0x00000400


	//   ....[7]....
        /*0104*/ 	.word	0x00000430


	//   ....[8]....
        /*0108*/ 	.word	0x00000450


	//   ....[9]....
        /*010c*/ 	.word	0x00000470


	//   ....[10]....
        /*0110*/ 	.word	0x00000490


	//   ....[11]....
        /*0114*/ 	.word	0x00000500


	//----- nvinfo : EIATTR_EXIT_INSTR_OFFSETS
	.align		4
.L_34:
        /*0118*/ 	.byte	0x04, 0x1c
        /*011a*/ 	.short	(.L_36 - .L_35)


	//   ....[0]....
.L_35:
        /*011c*/ 	.word	0x00000620


	//   ....[1]....
        /*0120*/ 	.word	0x00000640


	//----- nvinfo : EIATTR_REQNTID
	.align		4
.L_36:
        /*0124*/ 	.byte	0x04, 0x10
        /*0126*/ 	.short	(.L_38 - .L_37)
.L_37:
        /*0128*/ 	.word	0x00000040
        /*012c*/ 	.word	0x00000001
        /*0130*/ 	.word	0x00000001


	//----- nvinfo : EIATTR_CBANK_PARAM_SIZE
	.align		4
.L_38:
        /*0134*/ 	.byte	0x03, 0x19
        /*0136*/ 	.short	0x0048


	//----- nvinfo : EIATTR_PARAM_CBANK
	.align		4
        /*0138*/ 	.byte	0x04, 0x0a
        /*013a*/ 	.short	(.L_40 - .L_39)
	.align		4
.L_39:
        /*013c*/ 	.word	index@(.nv.constant0.triton_per_fused_convolution_native_group_norm_6)
        /*0140*/ 	.short	0x0210
        /*0142*/ 	.short	0x0048


	//----- nvinfo : EIATTR_SW_WAR
	.align		4
.L_40:
        /*0144*/ 	.byte	0x04, 0x36
        /*0146*/ 	.short	(.L_42 - .L_41)
.L_41:
        /*0148*/ 	.word	0x00000008
.L_42:


//--------------------- .nv.callgraph             --------------------------
	.section	.nv.callgraph,"",@"SHT_CUDA_CALLGRAPH"
	.align	4
	.sectionentsize	8
	.align		4
        /*0000*/ 	.word	0x00000000
	.align		4
        /*0004*/ 	.word	0xffffffff
	.align		4
        /*0008*/ 	.word	0x00000000
	.align		4
        /*000c*/ 	.word	0xfffffffe
	.align		4
        /*0010*/ 	.word	0x00000000
	.align		4
        /*0014*/ 	.word	0xfffffffd
	.align		4
        /*0018*/ 	.word	0x00000000
	.align		4
        /*001c*/ 	.word	0xfffffffc


//--------------------- .nv.constant4             --------------------------
	.section	.nv.constant4,"a",@progbits
	.align	8
	.align		8
.nv.constant4:
        /*0000*/ 	.dword	_$_str


//--------------------- .text.triton_per_fused_convolution_native_group_norm_6 --------------------------
	.section	.text.triton_per_fused_convolution_native_group_norm_6,"ax",@progbits
	.sectionflags	@"SHF_BARRIERS=1"
	.align	128
        .global         triton_per_fused_convolution_native_group_norm_6
        .type           triton_per_fused_convolution_native_group_norm_6,@function
        .size           triton_per_fused_convolution_native_group_norm_6,(.L_x_1 - triton_per_fused_convolution_native_group_norm_6)
        .other          triton_per_fused_convolution_native_group_norm_6,@"STO_CUDA_ENTRY STV_DEFAULT"
triton_per_fused_convolution_native_group_norm_6:
.text.triton_per_fused_convolution_native_group_norm_6:
[----:B------:R-:W0:Y:S02]  /*0000*/  LDC R1, c[0x0][0x28] ;  /* 0x00000a00ff017b82 */ /* 0x000e240000000800 */
[----:B------:R-:W1:Y:S01]  /*0010*/  S2R R16, SR_TID.X ;  /* 0x0000000000107919 */ /* 0x000e620000002100 */
[----:B------:R-:W2:Y:S01]  /*0020*/  LDC.64 R2, c[0x0][0x210] ;  /* 0x00008400ff027b82 */ /* 0x000ea20000000a00 */
[----:B------:R-:W-:Y:S01]  /*0030*/  HFMA2.MMA R5, -RZ, RZ, 0, 0 ;  /* 0x00000000ff057435 */ /* 0x000fe200000001ff */
[----:B------:R-:W-:Y:S01]  /*0040*/  ULDC.64 UR6, c[0x0][0x208] ;  /* 0x0000820000067ab9 */ /* 0x000fe20000000a00 */
[----:B------:R-:W3:Y:S01]  /*0050*/  S2R R0, SR_CTAID.X ;  /* 0x0000000000007919 */ /* 0x000ee20000002500 */
[----:B------:R-:W-:-:S04]  /*0060*/  MOV R12, RZ ;  /* 0x000000ff000c7202 */ /* 0x000fc80000000f00 */
[----:B------:R-:W4:Y:S08]  /*0070*/  LDC.64 R14, c[0x0][0x220] ;  /* 0x00008800ff0e7b82 */ /* 0x000f300000000a00 */
[----:B------:R-:W5:Y:S01]  /*0080*/  LDC.64 R8, c[0x0][0x218] ;  /* 0x00008600ff087b82 */ /* 0x000f620000000a00 */
[----:B-1----:R-:W-:Y:S02]  /*0090*/  LOP3.LUT R7, R16, 0x3f, RZ, 0xc0, !PT ;  /* 0x0000003f10077812 */ /* 0x002fe400078ec0ff */
[----:B------:R-:W-:-:S02]  /*00a0*/  SHF.R.U32.HI R11, RZ, 0x4, R16 ;  /* 0x00000004ff0b7819 */ /* 0x000fc40000011610 */
[C---:B---3--:R-:W-:Y:S02]  /*00b0*/  ISETP.GE.AND P1, PT, R0.reuse, 0x4, PT ;  /* 0x000000040000780c */ /* 0x048fe40003f26270 */
[----:B------:R-:W-:Y:S02]  /*00c0*/  LEA R4, R0, R7, 0x6 ;  /* 0x0000000700047211 */ /* 0x000fe400078e30ff */
[----:B------:R-:W-:-:S03]  /*00d0*/  SGXT.U32 R11, R11, 0x2 ;  /* 0x000000020b0b781a */ /* 0x000fc60000000000 */
[----:B--2---:R-:W-:-:S04]  /*00e0*/  IMAD.WIDE R2, R4, 0x4, R2 ;  /* 0x0000000404027825 */ /* 0x004fc800078e0202 */
[----:B----4-:R-:W-:Y:S02]  /*00f0*/  IMAD.WIDE R14, R4, 0x4, R14 ;  /* 0x00000004040e7825 */ /* 0x010fe400078e020e */
[----:B------:R-:W2:Y:S02]  /*0100*/  @!P1 LDG.E R5, desc[UR6][R2.64] ;  /* 0x0000000602059981 */ /* 0x000ea4000c1e1900 */
[----:B-----5:R-:W-:Y:S02]  /*0110*/  IMAD.WIDE.U32 R8, R11, 0x4, R8 ;  /* 0x000000040b087825 */ /* 0x020fe400078e0008 */
[----:B------:R-:W3:Y:S04]  /*0120*/  @!P1 LDG.E R12, desc[UR6][R14.64] ;  /* 0x000000060e0c9981 */ /* 0x000ee8000c1e1900 */
[----:B------:R-:W4:Y:S01]  /*0130*/  LDG.E.EL R8, desc[UR6][R8.64] ;  /* 0x0000000608087981 */ /* 0x000f22000c2e1900 */
[----:B------:R-:W1:Y:S01]  /*0140*/  S2UR UR5, SR_CgaCtaId ;  /* 0x00000000000579c3 */ /* 0x000e620000008800 */
[C---:B------:R-:W-:Y:S01]  /*0150*/  LOP3.LUT P2, RZ, R16.reuse, 0x1f, RZ, 0xc0, !PT ;  /* 0x0000001f10ff7812 */ /* 0x040fe2000784c0ff */
[----:B------:R-:W-:Y:S01]  /*0160*/  UMOV UR4, 0x400 ;  /* 0x0000040000047882 */ /* 0x000fe20000000000 */
[----:B------:R-:W-:Y:S01]  /*0170*/  ISETP.GE.AND P3, PT, R16, 0x2, PT ;  /* 0x000000021000780c */ /* 0x000fe20003f66270 */
[----:B-1----:R-:W-:Y:S01]  /*0180*/  UPRMT UR4, UR5, 0x654, UR4 ;  /* 0x0000065405047896 */ /* 0x002fe20008000004 */
[----:B--2---:R-:W-:-:S02]  /*0190*/  SEL R5, R5, RZ, !P1 ;  /* 0x000000ff05057207 */ /* 0x004fc40004800000 */
[----:B---3--:R-:W-:-:S03]  /*01a0*/  SEL R12, R12, RZ, !P1 ;  /* 0x000000ff0c0c7207 */ /* 0x008fc60004800000 */
[----:B----4-:R-:W-:-:S04]  /*01b0*/  FADD R5, R5, R8 ;  /* 0x0000000805057221 */ /* 0x010fc80000000000 */
[----:B------:R-:W-:-:S05]  /*01c0*/  FADD R12, R12, R5 ;  /* 0x000000050c0c7221 */ /* 0x000fca0000000000 */
[----:B------:R-:W-:-:S05]  /*01d0*/  FSEL R13, R12, RZ, !P1 ;  /* 0x000000ff0c0d7208 */ /* 0x000fca0004800000 */
[----:B------:R-:W1:Y:S02]  /*01e0*/  SHFL.BFLY PT, R18, R13, 0x10, 0x1f ;  /* 0x0e001f000d127f89 */ /* 0x000e6400000e0000 */
[----:B-1----:R-:W-:-:S05]  /*01f0*/  FADD R18, R13, R18 ;  /* 0x000000120d127221 */ /* 0x002fca0000000000 */
[----:B------:R-:W1:Y:S02]  /*0200*/  SHFL.BFLY PT, R17, R18, 0x8, 0x1f ;  /* 0x0d001f0012117f89 */ /* 0x000e6400000e0000 */
[----:B-1----:R-:W-:-:S05]  /*0210*/  FADD R17, R18, R17 ;  /* 0x0000001112117221 */ /* 0x002fca0000000000 */
[----:B------:R-:W1:Y:S02]  /*0220*/  SHFL.BFLY PT, R14, R17, 0x4, 0x1f ;  /* 0x0c801f00110e7f89 */ /* 0x000e6400000e0000 */
[----:B-1----:R-:W-:Y:S02]  /*0230*/  FADD R19, R17, R14 ;  /* 0x0000000e11137221 */ /* 0x002fe40000000000 */
[----:B------:R-:W1:Y:S03]  /*0240*/  LDC.64 R14, c[0x0][0x230] ;  /* 0x00008c00ff0e7b82 */ /* 0x000e660000000a00 */
[----:B------:R-:W2:Y:S02]  /*0250*/  SHFL.BFLY PT, R8, R19, 0x2, 0x1f ;  /* 0x0c401f0013087f89 */ /* 0x000ea400000e0000 */
[----:B--2---:R-:W-:-:S03]  /*0260*/  FADD R20, R19, R8 ;  /* 0x0000000813147221 */ /* 0x004fc60000000000 */
[----:B------:R-:W2:Y:S02]  /*0270*/  LDC.64 R8, c[0x0][0x228] ;  /* 0x00008a00ff087b82 */ /* 0x000ea40000000a00 */
[----:B------:R-:W3:Y:S01]  /*0280*/  SHFL.BFLY PT, R13, R20, 0x1, 0x1f ;  /* 0x0c201f00140d7f89 */ /* 0x000ee200000e0000 */
[----:B------:R-:W-:Y:S01]  /*0290*/  SHF.R.U32.HI R17, RZ, 0x3, R16 ;  /* 0x00000003ff117819 */ /* 0x000fe20000011610 */
[----:B-1----:R-:W-:-:S06]  /*02a0*/  IMAD.WIDE.U32 R14, R11, 0x4, R14 ;  /* 0x000000040b0e7825 */ /* 0x002fcc00078e000e */
[----:B------:R-:W4:Y:S01]  /*02b0*/  LDG.E.EL R15, desc[UR6][R14.64] ;  /* 0x000000060e0f7981 */ /* 0x000f22000c2e1900 */
[----:B--2---:R-:W-:-:S04]  /*02c0*/  IMAD.WIDE.U32 R8, R11, 0x4, R8 ;  /* 0x000000040b087825 */ /* 0x004fc800078e0008 */
[----:B---3--:R-:W-:Y:S01]  /*02d0*/  FADD R22, R20, R13 ;  /* 0x0000000d14167221 */ /* 0x008fe20000000000 */
[----:B------:R-:W-:Y:S01]  /*02e0*/  LOP3.LUT R13, R17, 0x4, RZ, 0xc0, !PT ;  /* 0x00000004110d7812 */ /* 0x000fe200078ec0ff */
[----:B------:R1:W4:Y:S04]  /*02f0*/  LDG.E.EL R8, desc[UR6][R8.64] ;  /* 0x0000000608087981 */ /* 0x000328000c2e1900 */
[----:B------:R-:W-:Y:S01]  /*0300*/  @!P2 STS [R13+UR4], R22 ;  /* 0x000000160d00a988 */ /* 0x000fe20008000804 */
[C---:B------:R-:W-:Y:S01]  /*0310*/  LEA R11, R16.reuse, UR4, 0x2 ;  /* 0x00000004100b7c11 */ /* 0x040fe2000f8e10ff */
[----:B------:R-:W-:Y:S06]  /*0320*/  BAR.SYNC.DEFER_BLOCKING 0x0 ;  /* 0x0000000000007b1d */ /* 0x000fec0000010000 */
[----:B------:R-:W2:Y:S01]  /*0330*/  @!P3 LDS R10, [R11] ;  /* 0x000000000b0ab984 */ /* 0x000ea20000000800 */
[----:B------:R-:W-:-:S04]  /*0340*/  LOP3.LUT R18, R16, 0x1, RZ, 0xc0, !PT ;  /* 0x0000000110127812 */ /* 0x000fc800078ec0ff */
[----:B------:R-:W-:-:S04]  /*0350*/  ISETP.NE.U32.AND P0, PT, R18, 0x1, PT ;  /* 0x000000011200780c */ /* 0x000fc80003f05070 */
[----:B------:R-:W-:Y:S01]  /*0360*/  ISETP.LT.AND P0, PT, R16, 0x2, P0 ;  /* 0x000000021000780c */ /* 0x000fe20000701270 */
[----:B--2---:R-:W2:Y:S02]  /*0370*/  SHFL.BFLY PT, R17, R10, 0x1, 0x1f ;  /* 0x0c201f000a117f89 */ /* 0x004ea400000e0000 */
[----:B--2---:R-:W-:-:S10]  /*0380*/  FADD R16, R10, R17 ;  /* 0x000000110a107221 */ /* 0x004fd40000000000 */
[----:B------:R-:W-:Y:S01]  /*0390*/  @P0 STS [R11], R16 ;  /* 0x000000100b000388 */ /* 0x000fe20000000800 */
[----:B------:R-:W-:Y:S06]  /*03a0*/  BAR.SYNC.DEFER_BLOCKING 0x0 ;  /* 0x0000000000007b1d */ /* 0x000fec0000010000 */
[----:B-1----:R-:W1:Y:S02]  /*03b0*/  LDS R9, [UR4] ;  /* 0x00000004ff097984 */ /* 0x002e640008000800 */
[----:B-1----:R-:W-:-:S04]  /*03c0*/  FMUL R9, R9, 0.015625 ;  /* 0x3c80000009097820 */ /* 0x002fc80000400000 */
[----:B------:R-:W-:-:S04]  /*03d0*/  FADD R12, R12, -R9 ;  /* 0x800000090c0c7221 */ /* 0x000fc80000000000 */
[----:B------:R-:W-:-:S05]  /*03e0*/  FMUL R14, R12, R12 ;  /* 0x0000000c0c0e7220 */ /* 0x000fca0000400000 */
[----:B------:R-:W-:-:S05]  /*03f0*/  FSEL R14, R14, RZ, !P1 ;  /* 0x000000ff0e0e7208 */ /* 0x000fca0004800000 */
[----:B------:R-:W1:Y:S02]  /*0400*/  SHFL.BFLY PT, R17, R14, 0x10, 0x1f ;  /* 0x0e001f000e117f89 */ /* 0x000e6400000e0000 */
[----:B-1----:R-:W-:Y:S01]  /*0410*/  FADD R17, R14, R17 ;  /* 0x000000110e117221 */ /* 0x002fe20000000000 */
[----:B------:R-:W-:Y:S06]  /*0420*/  BAR.SYNC.DEFER_BLOCKING 0x0 ;  /* 0x0000000000007b1d */ /* 0x000fec0000010000 */
[----:B------:R-:W1:Y:S02]  /*0430*/  SHFL.BFLY PT, R10, R17, 0x8, 0x1f ;  /* 0x0d001f00110a7f89 */ /* 0x000e6400000e0000 */
[----:B-1----:R-:W-:-:S05]  /*0440*/  FADD R10, R17, R10 ;  /* 0x0000000a110a7221 */ /* 0x002fca0000000000 */
[----:B------:R-:W1:Y:S02]  /*0450*/  SHFL.BFLY PT, R19, R10, 0x4, 0x1f ;  /* 0x0c801f000a137f89 */ /* 0x000e6400000e0000 */
[----:B-1----:R-:W-:-:S05]  /*0460*/  FADD R19, R10, R19 ;  /* 0x000000130a137221 */ /* 0x002fca0000000000 */
[----:B------:R-:W1:Y:S02]  /*0470*/  SHFL.BFLY PT, R16, R19, 0x2, 0x1f ;  /* 0x0c401f0013107f89 */ /* 0x000e6400000e0000 */
[----:B-1----:R-:W-:-:S05]  /*0480*/  FADD R16, R19, R16 ;  /* 0x0000001013107221 */ /* 0x002fca0000000000 */
[----:B------:R-:W1:Y:S02]  /*0490*/  SHFL.BFLY PT, R21, R16, 0x1, 0x1f ;  /* 0x0c201f0010157f89 */ /* 0x000e6400000e0000 */
[----:B-1----:R-:W-:Y:S01]  /*04a0*/  FADD R18, R16, R21 ;  /* 0x0000001510127221 */ /* 0x002fe20000000000 */
[----:B------:R-:W-:Y:S01]  /*04b0*/  HFMA2.MMA R19, -RZ, RZ, 1.125, 0 ;  /* 0x3c800000ff137435 */ /* 0x000fe200000001ff */
[----:B------:R-:W1:Y:S03]  /*04c0*/  LDC.64 R20, c[0x0][0x238] ;  /* 0x00008e00ff147b82 */ /* 0x000e660000000a00 */
[----:B------:R-:W-:Y:S05]  /*04d0*/  @!P2 STS [R13+UR4], R18 ;  /* 0x000000120d00a988 */ /* 0x000fea0008000804 */
[----:B------:R-:W-:Y:S06]  /*04e0*/  BAR.SYNC.DEFER_BLOCKING 0x0 ;  /* 0x0000000000007b1d */ /* 0x000fec0000010000 */
[----:B------:R-:W2:Y:S04]  /*04f0*/  @!P3 LDS R6, [R11] ;  /* 0x000000000b06b984 */ /* 0x000ea80000000800 */
[----:B--2---:R-:W2:Y:S02]  /*0500*/  SHFL.BFLY PT, R17, R6, 0x1, 0x1f ;  /* 0x0c201f0006117f89 */ /* 0x004ea400000e0000 */
[----:B--2---:R-:W-:-:S02]  /*0510*/  FADD R10, R6, R17 ;  /* 0x00000011060a7221 */ /* 0x004fc40000000000 */
[----:B------:R-:W2:Y:S03]  /*0520*/  LDC.64 R16, c[0x0][0x240] ;  /* 0x00009000ff107b82 */ /* 0x000ea60000000a00 */
[----:B------:R-:W-:Y:S05]  /*0530*/  @P0 STS [R11], R10 ;  /* 0x0000000a0b000388 */ /* 0x000fea0000000800 */
[----:B------:R-:W-:Y:S06]  /*0540*/  BAR.SYNC.DEFER_BLOCKING 0x0 ;  /* 0x0000000000007b1d */ /* 0x000fec0000010000 */
[----:B------:R-:W3:Y:S01]  /*0550*/  LDS R14, [UR4] ;  /* 0x00000004ff0e7984 */ /* 0x000ee20008000800 */
[----:B------:R-:W-:Y:S01]  /*0560*/  ISETP.EQ.AND P0, PT, R7, RZ, !P1 ;  /* 0x000000ff0700720c */ /* 0x000fe20004f02270 */
[----:B--2---:R-:W-:-:S02]  /*0570*/  IMAD.WIDE R16, R4, 0x4, R16 ;  /* 0x0000000404107825 */ /* 0x004fc400078e0210 */
[----:B------:R2:W-:Y:S02]  /*0580*/  @!P1 STG.E desc[UR6][R2.64], R5 ;  /* 0x0000000502009986 */ /* 0x0005e4000c101906 */
[----:B-1----:R-:W-:-:S04]  /*0590*/  IMAD.WIDE R20, R0, 0x4, R20 ;  /* 0x0000000400147825 */ /* 0x002fc800078e0214 */
[----:B---3--:R-:W-:Y:S02]  /*05a0*/  FFMA R14, R14, R19, 9.9999997473787516356e-06 ;  /* 0x3727c5ac0e0e7423 */ /* 0x008fe40000000013 */
[----:B------:R-:W1:Y:S02]  /*05b0*/  LDC.64 R18, c[0x0][0x248] ;  /* 0x00009200ff127b82 */ /* 0x000e640000000a00 */
[----:B------:R-:W3:Y:S02]  /*05c0*/  MUFU.RSQ R13, R14 ;  /* 0x0000000e000d7308 */ /* 0x000ee40000001400 */
[----:B---3--:R-:W-:-:S04]  /*05d0*/  FMUL R12, R12, R13 ;  /* 0x0000000d0c0c7220 */ /* 0x008fc80000400000 */
[----:B----4-:R-:W-:Y:S01]  /*05e0*/  FFMA R15, R8, R12, R15 ;  /* 0x0000000c080f7223 */ /* 0x010fe2000000000f */
[----:B-1----:R-:W-:-:S04]  /*05f0*/  IMAD.WIDE R18, R0, 0x4, R18 ;  /* 0x0000000400127825 */ /* 0x002fc800078e0212 */
[----:B------:R2:W-:Y:S04]  /*0600*/  @!P1 STG.E desc[UR6][R16.64], R15 ;  /* 0x0000000f10009986 */ /* 0x0005e8000c101906 */
[----:B------:R2:W-:Y:S01]  /*0610*/  @P0 STG.E desc[UR6][R18.64], R13 ;  /* 0x0000000d12000986 */ /* 0x0005e2000c101906 */
[----:B------:R-:W-:Y:S05]  /*0620*/  @!P0 EXIT ;  /* 0x000000000000894d */ /* 0x000fea0003800000 */
[----:B------:R-:W-:Y:S01]  /*0630*/  STG.E desc[UR6][R20.64], R9 ;  /* 0x0000000914007986 */ /* 0x000fe2000c101906 */
[----:B------:R-:W-:Y:S05]  /*0640*/  EXIT ;  /* 0x000000000000794d */ /* 0x000fea0003800000 */
.L_x_0:
[----:B------:R-:W-:-:S00]  /*0650*/  BRA `(.L_x_0) ;  /* 0xfffffffc00fc7947 */ /* 0x000fc0000383ffff */
[----:B------:R-:W-:-:S00]  /*0660*/  NOP ;  /* 0x0000000000007918 */ /* 0x000fc00000000000 */
        /* <DEDUP_REMOVED lines=9> */
.L_x_1:


//--------------------- .nv.global.init           --------------------------
	.section	.nv.global.init,"aw",@progbits
.nv.global.init:
	.type		_$_str,@object
	.size		_$_str,(.L_0 - _$_str)
_$_str:
        /*0000*/ 	.byte	0x5f, 0x5f, 0x43, 0x55, 0x44, 0x41, 0x5f, 0x46, 0x54, 0x5a, 0x00
.L_0:


//--------------------- .nv.shared.triton_per_fused_convolution_native_group_norm_6 --------------------------
	.section	.nv.shared.triton_per_fused_convolution_native_group_norm_6,"aw",@nobits
	.sectionflags	@""
	.align	16
	.zero		1024


//--------------------- .nv.constant0.triton_per_fused_convolution_native_group_norm_6 --------------------------
	.section	.nv.constant0.triton_per_fused_convolution_native_group_norm_6,"a",@progbits
	.sectionflags	@""
	.align	4
.nv.constant0.triton_per_fused_convolution_native_group_norm_6:
	.zero		600
